//
// Generated by NVIDIA NVVM Compiler
//
// Compiler Build ID: CL-36424714
// Cuda compilation tools, release 13.0, V13.0.88
// Based on NVVM 20.0.0
//

.version 9.0
.target sm_100
.address_size 64

	// .globl	_Z17check_correctnessPfi
.extern .func  (.param .b32 func_retval0) vprintf
(
	.param .b64 vprintf_param_0,
	.param .b64 vprintf_param_1
)
;
.global .align 1 .b8 $str[14] = {68, 85, 69, 32, 37, 100, 32, 37, 100, 32, 37, 100, 10};

.visible .entry _Z17check_correctnessPfi(
	.param .u64 .ptr .align 1 _Z17check_correctnessPfi_param_0,
	.param .u32 _Z17check_correctnessPfi_param_1
)
{
	.local .align 8 .b8 	__local_depot0[24];
	.reg .b64 	%SP;
	.reg .b64 	%SPL;
	.reg .pred 	%p<6>;
	.reg .b32 	%r<8>;
	.reg .b32 	%f<4>;
	.reg .b64 	%rd<12>;
	.reg .b64 	%fd<4>;

	mov.u64 	%SPL, __local_depot0;
	cvta.local.u64 	%SP, %SPL;
	ld.param.u64 	%rd4, [_Z17check_correctnessPfi_param_0];
	ld.param.u32 	%r2, [_Z17check_correctnessPfi_param_1];
	mov.u32 	%r3, %tid.x;
	mov.u32 	%r4, %ctaid.x;
	mov.u32 	%r5, %ntid.x;
	mad.lo.s32 	%r1, %r4, %r5, %r3;
	setp.ge.s32 	%p1, %r1, %r2;
	@%p1 bra 	$L__BB0_5;
	cvta.to.global.u64 	%rd5, %rd4;
	mul.wide.s32 	%rd6, %r1, 4;
	add.s64 	%rd1, %rd5, %rd6;
	ld.global.f32 	%f1, [%rd1];
	mul.wide.s32 	%rd2, %r2, 4;
	add.s64 	%rd3, %rd1, %rd2;
	ld.global.f32 	%f2, [%rd3];
	setp.eq.f32 	%p2, %f1, %f2;
	@%p2 bra 	$L__BB0_5;
	add.s64 	%rd7, %rd3, %rd2;
	ld.global.f32 	%f3, [%rd7];
	setp.eq.f32 	%p3, %f1, %f3;
	setp.eq.f32 	%p4, %f2, %f3;
	or.pred  	%p5, %p3, %p4;
	@%p5 bra 	$L__BB0_4;
	add.u64 	%rd8, %SP, 0;
	add.u64 	%rd9, %SPL, 0;
	cvt.f64.f32 	%fd1, %f1;
	cvt.f64.f32 	%fd2, %f2;
	cvt.f64.f32 	%fd3, %f3;
	st.local.f64 	[%rd9], %fd1;
	st.local.f64 	[%rd9+8], %fd2;
	st.local.f64 	[%rd9+16], %fd3;
	mov.u64 	%rd10, $str;
	cvta.global.u64 	%rd11, %rd10;
	{ // callseq 0, 0
	.param .b64 param0;
	st.param.b64 	[param0], %rd11;
	.param .b64 param1;
	st.param.b64 	[param1], %rd8;
	.param .b32 retval0;
	call.uni (retval0), 
	vprintf, 
	(
	param0, 
	param1
	);
	ld.param.b32 	%r6, [retval0];
	} // callseq 0
	bra.uni 	$L__BB0_5;
$L__BB0_4:
	st.global.f32 	[%rd1], %f3;
$L__BB0_5:
	ret;

}


// ===== COMPILED SASS (sm_100) =====

	.target	sm_100

	.elftype	@"ET_EXEC"


//--------------------- .note.nv.tkinfo           --------------------------
	.section	.note.nv.tkinfo,"",@"SHT_NOTE"
	.sectionflags	@"SHF_NOTE_NV_TKINFO"
	.tkinfo
        /*0018*/ 	.word	0x00000002
        /*0030*/ 	.string	""
        /*0030*/ 	.string	"ptxas"
        /*0030*/ 	.string	"Cuda compilation tools, release 13.0, V13.0.88"
        /*0030*/ 	.string	"Build cuda_13.0.r13.0/compiler.36424714_0"
        /*0030*/ 	.string	"-arch sm_100 -m 64 "



//--------------------- .note.nv.cuinfo           --------------------------
	.section	.note.nv.cuinfo,"",@"SHT_NOTE"
	.sectionflags	@"SHF_NOTE_NV_CUINFO"
        /*0018*/ 	.short	0x0002
        /*001a*/ 	.short	0x0064
        /*001c*/ 	.short	0x0082
	.zero		2


//--------------------- .nv.info                  --------------------------
	.section	.nv.info,"",@"SHT_CUDA_INFO"
	.align	4


	//----- nvinfo : EIATTR_REGCOUNT
	.align		4
        /*0000*/ 	.byte	0x04, 0x2f
        /*0002*/ 	.short	(.L_2 - .L_1)
	.align		4
.L_1:
        /*0004*/ 	.word	index@(_Z17check_correctnessPfi)
        /*0008*/ 	.word	0x00000018


	//----- nvinfo : EIATTR_FRAME_SIZE
	.align		4
.L_2:
        /*000c*/ 	.byte	0x04, 0x11
        /*000e*/ 	.short	(.L_4 - .L_3)
	.align		4
.L_3:
        /*0010*/ 	.word	index@(_Z17check_correctnessPfi)
        /*0014*/ 	.word	0x00000018


	//----- nvinfo : EIATTR_MIN_STACK_SIZE
	.align		4
.L_4:
        /*0018*/ 	.byte	0x04, 0x12
        /*001a*/ 	.short	(.L_6 - .L_5)
	.align		4
.L_5:
        /*001c*/ 	.word	index@(_Z17check_correctnessPfi)
        /*0020*/ 	.word	0x00000018
.L_6:


//--------------------- .nv.compat                --------------------------
	.section	.nv.compat,"",@"SHT_CUDA_COMPAT_INFO"
	.align	4
        /*0000*/ 	.byte	0x02, 0x09, 0x00, 0x00, 0x02, 0x02, 0x01, 0x00, 0x02, 0x05, 0x05, 0x00, 0x03, 0x07, 0x01, 0x01
        /*0010*/ 	.byte	0x02, 0x03, 0x00, 0x00, 0x02, 0x06, 0x01, 0x00, 0x04, 0x0b, 0x08, 0x00, 0x09, 0x00, 0x00, 0x00
        /*0020*/ 	.byte	0x00, 0x00, 0x00, 0x00


//--------------------- .nv.info._Z17check_correctnessPfi --------------------------
	.section	.nv.info._Z17check_correctnessPfi,"",@"SHT_CUDA_INFO"
	.sectionflags	@""
	.align	4


	//----- nvinfo : EIATTR_CUDA_API_VERSION
	.align		4
        /*0000*/ 	.byte	0x04, 0x37
        /*0002*/ 	.short	(.L_8 - .L_7)
.L_7:
        /*0004*/ 	.word	0x00000082


	//----- nvinfo : EIATTR_KPARAM_INFO
	.align		4
.L_8:
        /*0008*/ 	.byte	0x04, 0x17
        /*000a*/ 	.short	(.L_10 - .L_9)
.L_9:
        /*000c*/ 	.word	0x00000000
        /*0010*/ 	.short	0x0001
        /*0012*/ 	.short	0x0008
        /*0014*/ 	.byte	0x00, 0xf0, 0x11, 0x00


	//----- nvinfo : EIATTR_KPARAM_INFO
	.align		4
.L_10:
        /*0018*/ 	.byte	0x04, 0x17
        /*001a*/ 	.short	(.L_12 - .L_11)
.L_11:
        /*001c*/ 	.word	0x00000000
        /*0020*/ 	.short	0x0000
        /*0022*/ 	.short	0x0000
        /*0024*/ 	.byte	0x00, 0xf5, 0x21, 0x00


	//----- nvinfo : EIATTR_SPARSE_MMA_MASK
	.align		4
.L_12:
        /*0028*/ 	.byte	0x03, 0x50
        /*002a*/ 	.short	0x0000


	//----- nvinfo : EIATTR_MAXREG_COUNT
	.align		4
        /*002c*/ 	.byte	0x03, 0x1b
        /*002e*/ 	.short	0x00ff


	//----- nvinfo : EIATTR_EXTERNS
	.align		4
        /*0030*/ 	.byte	0x04, 0x0f
        /*0032*/ 	.short	(.L_14 - .L_13)


	//   ....[0]....
	.align		4
.L_13:
        /*0034*/ 	.word	index@(vprintf)


	//----- nvinfo : EIATTR_MERCURY_ISA_VERSION
	.align		4
.L_14:
        /*0038*/ 	.byte	0x03, 0x5f
        /*003a*/ 	.short	0x0101


	//----- nvinfo : EIATTR_VRC_CTA_INIT_COUNT
	.align		4
        /*003c*/ 	.byte	0x02, 0x4a
	.zero		1
	.zero		1


	//----- nvinfo : EIATTR_SYSCALL_OFFSETS
	.align		4
        /*0040*/ 	.byte	0x04, 0x46
        /*0042*/ 	.short	(.L_16 - .L_15)


	//   ....[0]....
.L_15:
        /*0044*/ 	.word	0x00000260


	//----- nvinfo : EIATTR_EXIT_INSTR_OFFSETS
	.align		4
.L_16:
        /*0048*/ 	.byte	0x04, 0x1c
        /*004a*/ 	.short	(.L_18 - .L_17)


	//   ....[0]....
.L_17:
        /*004c*/ 	.word	0x000000c0


	//   ....[1]....
        /*0050*/ 	.word	0x00000140


	//   ....[2]....
        /*0054*/ 	.word	0x00000270


	//   ....[3]....
        /*0058*/ 	.word	0x00000290


	//----- nvinfo : EIATTR_CRS_STACK_SIZE
	.align		4
.L_18:
        /*005c*/ 	.byte	0x04, 0x1e
        /*005e*/ 	.short	(.L_20 - .L_19)
.L_19:
        /*0060*/ 	.word	0x00000000


	//----- nvinfo : EIATTR_CBANK_PARAM_SIZE
	.align		4
.L_20:
        /*0064*/ 	.byte	0x03, 0x19
        /*0066*/ 	.short	0x000c


	//----- nvinfo : EIATTR_PARAM_CBANK
	.align		4
        /*0068*/ 	.byte	0x04, 0x0a
        /*006a*/ 	.short	(.L_22 - .L_21)
	.align		4
.L_21:
        /*006c*/ 	.word	index@(.nv.constant0._Z17check_correctnessPfi)
        /*0070*/ 	.short	0x0380
        /*0072*/ 	.short	0x000c


	//----- nvinfo : EIATTR_SW_WAR
	.align		4
.L_22:
        /*0074*/ 	.byte	0x04, 0x36
        /*0076*/ 	.short	(.L_24 - .L_23)
.L_23:
        /*0078*/ 	.word	0x00000008
.L_24:


//--------------------- .nv.callgraph             --------------------------
	.section	.nv.callgraph,"",@"SHT_CUDA_CALLGRAPH"
	.align	4
	.sectionentsize	8
	.align		4
        /*0000*/ 	.word	0x00000000
	.align		4
        /*0004*/ 	.word	0xffffffff
	.align		4
        /*0008*/ 	.word	index@(_Z17check_correctnessPfi)
	.align		4
        /*000c*/ 	.word	index@(vprintf)
	.align		4
        /*0010*/ 	.word	0x00000000
	.align		4
        /*0014*/ 	.word	0xfffffffe
	.align		4
        /*0018*/ 	.word	0x00000000
	.align		4
        /*001c*/ 	.word	0xfffffffd
	.align		4
        /*0020*/ 	.word	0x00000000
	.align		4
        /*0024*/ 	.word	0xfffffffc


//--------------------- .nv.constant4             --------------------------
	.section	.nv.constant4,"a",@progbits
	.align	8
	.align		8
.nv.constant4:
        /*0000*/ 	.dword	vprintf
	.align		8
        /*0008*/ 	.dword	$str


//--------------------- .text._Z17check_correctnessPfi --------------------------
	.section	.text._Z17check_correctnessPfi,"ax",@progbits
	.align	128
        .global         _Z17check_correctnessPfi
        .type           _Z17check_correctnessPfi,@function
        .size           _Z17check_correctnessPfi,(.L_x_3 - _Z17check_correctnessPfi)
        .other          _Z17check_correctnessPfi,@"STO_CUDA_ENTRY STV_DEFAULT"
_Z17check_correctnessPfi:
.text._Z17check_correctnessPfi:
[----:B------:R-:W0:Y:S01]  /*0000*/  LDC R1, c[0x0][0x37c] ;  /* 0x0000df00ff017b82 */ /* 0x000e220000000800 */
[----:B------:R-:W1:Y:S01]  /*0010*/  S2R R3, SR_TID.X ;  /* 0x0000000000037919 */ /* 0x000e620000002100 */
[----:B------:R-:W2:Y:S06]  /*0020*/  LDCU UR5, c[0x0][0x2fc] ;  /* 0x00005f80ff0577ac */ /* 0x000eac0008000800 */
[----:B------:R-:W1:Y:S01]  /*0030*/  S2UR UR6, SR_CTAID.X ;  /* 0x00000000000679c3 */ /* 0x000e620000002500 */
[----:B0-----:R-:W-:Y:S01]  /*0040*/  VIADD R1, R1, 0xffffffe8 ;  /* 0xffffffe801017836 */ /* 0x001fe20000000000 */
[----:B------:R-:W0:Y:S06]  /*0050*/  LDCU UR4, c[0x0][0x2f8] ;  /* 0x00005f00ff0477ac */ /* 0x000e2c0008000800 */
[----:B------:R-:W1:Y:S08]  /*0060*/  LDC R0, c[0x0][0x360] ;  /* 0x0000d800ff007b82 */ /* 0x000e700000000800 */
[----:B------:R-:W3:Y:S01]  /*0070*/  LDC R11, c[0x0][0x388] ;  /* 0x0000e200ff0b7b82 */ /* 0x000ee20000000800 */
[----:B0-----:R-:W-:-:S05]  /*0080*/  IADD3 R6, P1, PT, R1, UR4, RZ ;  /* 0x0000000401067c10 */ /* 0x001fca000ff3e0ff */
[----:B--2---:R-:W-:Y:S02]  /*0090*/  IMAD.X R7, RZ, RZ, UR5, P1 ;  /* 0x00000005ff077e24 */ /* 0x004fe400088e06ff */
[----:B-1----:R-:W-:-:S05]  /*00a0*/  IMAD R3, R0, UR6, R3 ;  /* 0x0000000600037c24 */ /* 0x002fca000f8e0203 */
[----:B---3--:R-:W-:-:S13]  /*00b0*/  ISETP.GE.AND P0, PT, R3, R11, PT ;  /* 0x0000000b0300720c */ /* 0x008fda0003f06270 */
[----:B------:R-:W-:Y:S05]  /*00c0*/  @P0 EXIT ;  /* 0x000000000000094d */ /* 0x000fea0003800000 */
[----:B------:R-:W0:Y:S01]  /*00d0*/  LDC.64 R4, c[0x0][0x380] ;  /* 0x0000e000ff047b82 */ /* 0x000e220000000a00 */
[----:B------:R-:W1:Y:S01]  /*00e0*/  LDCU.64 UR36, c[0x0][0x358] ;  /* 0x00006b00ff2477ac */ /* 0x000e620008000a00 */
[----:B0-----:R-:W-:-:S05]  /*00f0*/  IMAD.WIDE R4, R3, 0x4, R4 ;  /* 0x0000000403047825 */ /* 0x001fca00078e0204 */
[----:B-1----:R-:W2:Y:S01]  /*0100*/  LDG.E R0, desc[UR36][R4.64] ;  /* 0x0000002404007981 */ /* 0x002ea2000c1e1900 */
[----:B------:R-:W-:-:S05]  /*0110*/  IMAD.WIDE R8, R11, 0x4, R4 ;  /* 0x000000040b087825 */ /* 0x000fca00078e0204 */
[----:B------:R-:W2:Y:S02]  /*0120*/  LDG.E R3, desc[UR36][R8.64] ;  /* 0x0000002408037981 */ /* 0x000ea4000c1e1900 */
[----:B--2---:R-:W-:-:S13]  /*0130*/  FSETP.NEU.AND P0, PT, R0, R3, PT ;  /* 0x000000030000720b */ /* 0x004fda0003f0d000 */
[----:B------:R-:W-:Y:S05]  /*0140*/  @!P0 EXIT ;  /* 0x000000000000894d */ /* 0x000fea0003800000 */
[----:B------:R-:W-:-:S05]  /*0150*/  IMAD.WIDE R8, R11, 0x4, R8 ;  /* 0x000000040b087825 */ /* 0x000fca00078e0208 */
[----:B------:R-:W2:Y:S02]  /*0160*/  LDG.E R2, desc[UR36][R8.64] ;  /* 0x0000002408027981 */ /* 0x000ea4000c1e1900 */
[----:B--2---:R-:W-:-:S04]  /*0170*/  FSETP.NEU.AND P0, PT, R3, R2, PT ;  /* 0x000000020300720b */ /* 0x004fc80003f0d000 */
[----:B------:R-:W-:-:S13]  /*0180*/  FSETP.EQ.OR P0, PT, R0, R2, !P0 ;  /* 0x000000020000720b */ /* 0x000fda0004702400 */
[----:B------:R-:W-:Y:S05]  /*0190*/  @P0 BRA `(.L_x_0) ;  /* 0x0000000000380947 */ /* 0x000fea0003800000 */
[----:B------:R-:W0:Y:S01]  /*01a0*/  F2F.F64.F32 R8, R0 ;  /* 0x0000000000087310 */ /* 0x000e220000201800 */
[----:B------:R-:W-:Y:S01]  /*01b0*/  MOV R14, 0x0 ;  /* 0x00000000000e7802 */ /* 0x000fe20000000f00 */
[----:B------:R-:W1:Y:S05]  /*01c0*/  LDCU.64 UR4, c[0x4][0x8] ;  /* 0x01000100ff0477ac */ /* 0x000e6a0008000a00 */
[----:B------:R-:W2:Y:S01]  /*01d0*/  LDC.64 R14, c[0x4][R14] ;  /* 0x010000000e0e7b82 */ /* 0x000ea20000000a00 */
[----:B------:R-:W3:Y:S01]  /*01e0*/  F2F.F64.F32 R10, R3 ;  /* 0x00000003000a7310 */ /* 0x000ee20000201800 */
[----:B0-----:R0:W-:Y:S07]  /*01f0*/  STL.64 [R1], R8 ;  /* 0x0000000801007387 */ /* 0x0011ee0000100a00 */
[----:B------:R-:W4:Y:S01]  /*0200*/  F2F.F64.F32 R12, R2 ;  /* 0x00000002000c7310 */ /* 0x000f220000201800 */
[----:B-1----:R-:W-:Y:S01]  /*0210*/  MOV R4, UR4 ;  /* 0x0000000400047c02 */ /* 0x002fe20008000f00 */
[----:B------:R-:W-:Y:S01]  /*0220*/  IMAD.U32 R5, RZ, RZ, UR5 ;  /* 0x00000005ff057e24 */ /* 0x000fe2000f8e00ff */
[----:B---3--:R0:W-:Y:S04]  /*0230*/  STL.64 [R1+0x8], R10 ;  /* 0x0000080a01007387 */ /* 0x0081e80000100a00 */
[----:B----4-:R0:W-:Y:S02]  /*0240*/  STL.64 [R1+0x10], R12 ;  /* 0x0000100c01007387 */ /* 0x0101e40000100a00 */
[----:B------:R-:W-:-:S07]  /*0250*/  LEPC R20, `(.L_x_1) ;  /* 0x000000001014794e */ /* 0x000fce0000000000 */
[----:B0-2---:R-:W-:Y:S05]  /*0260*/  CALL.ABS.NOINC R14 ;  /* 0x000000000e007343 */ /* 0x005fea0003c00000 */
.L_x_1:
[----:B------:R-:W-:Y:S05]  /*0270*/  EXIT ;  /* 0x000000000000794d */ /* 0x000fea0003800000 */
.L_x_0:
[----:B------:R-:W-:Y:S01]  /*0280*/  STG.E desc[UR36][R4.64], R2 ;  /* 0x0000000204007986 */ /* 0x000fe2000c101924 */
[----:B------:R-:W-:Y:S05]  /*0290*/  EXIT ;  /* 0x000000000000794d */ /* 0x000fea0003800000 */
.L_x_2:
[----:B------:R-:W-:-:S00]  /*02a0*/  BRA `(.L_x_2) ;  /* 0xfffffffc00fc7947 */ /* 0x000fc0000383ffff */
[----:B------:R-:W-:-:S00]  /*02b0*/  NOP ;  /* 0x0000000000007918 */ /* 0x000fc00000000000 */
        /* <DEDUP_REMOVED lines=12> */
.L_x_3:


//--------------------- .nv.global.init           --------------------------
	.section	.nv.global.init,"aw",@progbits
.nv.global.init:
	.type		$str,@object
	.size		$str,(.L_0 - $str)
$str:
        /*0000*/ 	.byte	0x44, 0x55, 0x45, 0x20, 0x25, 0x64, 0x20, 0x25, 0x64, 0x20, 0x25, 0x64, 0x0a, 0x00
.L_0:


//--------------------- .nv.shared.reserved.0     --------------------------
	.section	.nv.shared.reserved.0,"aw",@nobits
	.weak		__nv_reservedSMEM_offset_0_alias
	.size		__nv_reservedSMEM_offset_0_alias, 0, 64
	.other		__nv_reservedSMEM_offset_0_alias,@"STO_CUDA_RESERVED_SHARED STV_DEFAULT"
__nv_reservedSMEM_offset_0_alias:
	.zero		0
	.zero		64


//--------------------- .nv.constant0._Z17check_correctnessPfi --------------------------
	.section	.nv.constant0._Z17check_correctnessPfi,"a",@progbits
	.sectionflags	@""
	.align	4
.nv.constant0._Z17check_correctnessPfi:
	.zero		908


//--------------------- SYMBOLS --------------------------

	.type		.nv.reservedSmem.offset0,@object
	.size		.nv.reservedSmem.offset0,0x4
	.type		vprintf,@function
